	.headerflags	@"EF_CUDA_TEXMODE_UNIFIED EF_CUDA_64BIT_ADDRESS EF_CUDA_ACCELERATORS EF_CUDA_SM90 EF_CUDA_VIRTUAL_SM(EF_CUDA_SM90)"
	.elftype	@"ET_EXEC"


//--------------------- .nv.info                  --------------------------
	.section	.nv.info,"",@"SHT_CUDA_INFO"
	.align	4


	//----- nvinfo : EIATTR_REGCOUNT
	.align		4
        /*0000*/ 	.byte	0x04, 0x2f
        /*0002*/ 	.short	(.L_3 - .L_2)
	.align		4
.L_2:
        /*0004*/ 	.word	index@(triton_poi_fused__native_batch_norm_legit_no_training_convolution_relu_4)
        /*0008*/ 	.word	0x00000026


	//----- nvinfo : EIATTR_MIN_STACK_SIZE
	.align		4
.L_3:
        /*000c*/ 	.byte	0x04, 0x12
        /*000e*/ 	.short	(.L_5 - .L_4)
	.align		4
.L_4:
        /*0010*/ 	.word	index@(triton_poi_fused__native_batch_norm_legit_no_training_convolution_relu_4)
        /*0014*/ 	.word	0x00000000


	//----- nvinfo : EIATTR_FRAME_SIZE
	.align		4
.L_5:
        /*0018*/ 	.byte	0x04, 0x11
        /*001a*/ 	.short	(.L_7 - .L_6)
	.align		4
.L_6:
        /*001c*/ 	.word	index@(triton_poi_fused__native_batch_norm_legit_no_training_convolution_relu_4)
        /*0020*/ 	.word	0x00000000


	//----- nvinfo : EIATTR_MIN_STACK_SIZE
	.align		4
.L_7:
        /*0024*/ 	.byte	0x04, 0x12
        /*0026*/ 	.short	(.L_9 - .L_8)
	.align		4
.L_8:
        /*0028*/ 	.word	index@(triton_poi_fused__native_batch_norm_legit_no_training_convolution_relu_4)
        /*002c*/ 	.word	0x00000000
.L_9:


//--------------------- .nv.info.triton_poi_fused__native_batch_norm_legit_no_training_convolution_relu_4 --------------------------
	.section	.nv.info.triton_poi_fused__native_batch_norm_legit_no_training_convolution_relu_4,"",@"SHT_CUDA_INFO"
	.sectionflags	@""
	.align	4


	//----- nvinfo : EIATTR_CUDA_API_VERSION
	.align		4
        /*0000*/ 	.byte	0x04, 0x37
        /*0002*/ 	.short	(.L_11 - .L_10)
.L_10:
        /*0004*/ 	.word	0x0000007c


	//----- nvinfo : EIATTR_KPARAM_INFO
	.align		4
.L_11:
        /*0008*/ 	.byte	0x04, 0x17
        /*000a*/ 	.short	(.L_13 - .L_12)
.L_12:
        /*000c*/ 	.word	0x00000000
        /*0010*/ 	.short	0x0007
        /*0012*/ 	.short	0x0038
        /*0014*/ 	.byte	0x00, 0xf0, 0x11, 0x00


	//----- nvinfo : EIATTR_KPARAM_INFO
	.align		4
.L_13:
        /*0018*/ 	.byte	0x04, 0x17
        /*001a*/ 	.short	(.L_15 - .L_14)
.L_14:
        /*001c*/ 	.word	0x00000000
        /*0020*/ 	.short	0x0006
        /*0022*/ 	.short	0x0030
        /*0024*/ 	.byte	0x00, 0xf4, 0x21, 0x00


	//----- nvinfo : EIATTR_KPARAM_INFO
	.align		4
.L_15:
        /*0028*/ 	.byte	0x04, 0x17
        /*002a*/ 	.short	(.L_17 - .L_16)
.L_16:
        /*002c*/ 	.word	0x00000000
        /*0030*/ 	.short	0x0005
        /*0032*/ 	.short	0x0028
        /*0034*/ 	.byte	0x00, 0xf4, 0x21, 0x00


	//----- nvinfo : EIATTR_KPARAM_INFO
	.align		4
.L_17:
        /*0038*/ 	.byte	0x04, 0x17
        /*003a*/ 	.short	(.L_19 - .L_18)
.L_18:
        /*003c*/ 	.word	0x00000000
        /*0040*/ 	.short	0x0004
        /*0042*/ 	.short	0x0020
        /*0044*/ 	.byte	0x00, 0xf4, 0x21, 0x00


	//----- nvinfo : EIATTR_KPARAM_INFO
	.align		4
.L_19:
        /*0048*/ 	.byte	0x04, 0x17
        /*004a*/ 	.short	(.L_21 - .L_20)
.L_20:
        /*004c*/ 	.word	0x00000000
        /*0050*/ 	.short	0x0003
        /*0052*/ 	.short	0x0018
        /*0054*/ 	.byte	0x00, 0xf4, 0x21, 0x00


	//----- nvinfo : EIATTR_KPARAM_INFO
	.align		4
.L_21:
        /*0058*/ 	.byte	0x04, 0x17
        /*005a*/ 	.short	(.L_23 - .L_22)
.L_22:
        /*005c*/ 	.word	0x00000000
        /*0060*/ 	.short	0x0002
        /*0062*/ 	.short	0x0010
        /*0064*/ 	.byte	0x00, 0xf4, 0x21, 0x00


	//----- nvinfo : EIATTR_KPARAM_INFO
	.align		4
.L_23:
        /*0068*/ 	.byte	0x04, 0x17
        /*006a*/ 	.short	(.L_25 - .L_24)
.L_24:
        /*006c*/ 	.word	0x00000000
        /*0070*/ 	.short	0x0001
        /*0072*/ 	.short	0x0008
        /*0074*/ 	.byte	0x00, 0xf4, 0x21, 0x00


	//----- nvinfo : EIATTR_KPARAM_INFO
	.align		4
.L_25:
        /*0078*/ 	.byte	0x04, 0x17
        /*007a*/ 	.short	(.L_27 - .L_26)
.L_26:
        /*007c*/ 	.word	0x00000000
        /*0080*/ 	.short	0x0000
        /*0082*/ 	.short	0x0000
        /*0084*/ 	.byte	0x00, 0xf4, 0x21, 0x00


	//----- nvinfo : EIATTR_SPARSE_MMA_MASK
	.align		4
.L_27:
        /*0088*/ 	.byte	0x03, 0x50
        /*008a*/ 	.short	0x0000


	//----- nvinfo : EIATTR_MAXREG_COUNT
	.align		4
        /*008c*/ 	.byte	0x03, 0x1b
        /*008e*/ 	.short	0x00ff


	//----- nvinfo : EIATTR_EXIT_INSTR_OFFSETS
	.align		4
        /*0090*/ 	.byte	0x04, 0x1c
        /*0092*/ 	.short	(.L_29 - .L_28)


	//   ....[0]....
.L_28:
        /*0094*/ 	.word	0x000007d0


	//----- nvinfo : EIATTR_REQNTID
	.align		4
.L_29:
        /*0098*/ 	.byte	0x04, 0x10
        /*009a*/ 	.short	(.L_31 - .L_30)
.L_30:
        /*009c*/ 	.word	0x00000080
        /*00a0*/ 	.word	0x00000001
        /*00a4*/ 	.word	0x00000001


	//----- nvinfo : EIATTR_CBANK_PARAM_SIZE
	.align		4
.L_31:
        /*00a8*/ 	.byte	0x03, 0x19
        /*00aa*/ 	.short	0x003c


	//----- nvinfo : EIATTR_PARAM_CBANK
	.align		4
        /*00ac*/ 	.byte	0x04, 0x0a
        /*00ae*/ 	.short	(.L_33 - .L_32)
	.align		4
.L_32:
        /*00b0*/ 	.word	index@(.nv.constant0.triton_poi_fused__native_batch_norm_legit_no_training_convolution_relu_4)
        /*00b4*/ 	.short	0x0210
        /*00b6*/ 	.short	0x003c


	//----- nvinfo : EIATTR_SW_WAR
	.align		4
.L_33:
        /*00b8*/ 	.byte	0x04, 0x36
        /*00ba*/ 	.short	(.L_35 - .L_34)
.L_34:
        /*00bc*/ 	.word	0x00000008
.L_35:


//--------------------- .nv.callgraph             --------------------------
	.section	.nv.callgraph,"",@"SHT_CUDA_CALLGRAPH"
	.align	4
	.sectionentsize	8
	.align		4
        /*0000*/ 	.word	0x00000000
	.align		4
        /*0004*/ 	.word	0xffffffff
	.align		4
        /*0008*/ 	.word	0x00000000
	.align		4
        /*000c*/ 	.word	0xfffffffe
	.align		4
        /*0010*/ 	.word	0x00000000
	.align		4
        /*0014*/ 	.word	0xfffffffd
	.align		4
        /*0018*/ 	.word	0x00000000
	.align		4
        /*001c*/ 	.word	0xfffffffc


//--------------------- .nv.constant4             --------------------------
	.section	.nv.constant4,"a",@progbits
	.align	8
	.align		8
.nv.constant4:
        /*0000*/ 	.dword	_$_str
	.align		8
        /*0008*/ 	.dword	_$_str_$_2


//--------------------- .text.triton_poi_fused__native_batch_norm_legit_no_training_convolution_relu_4 --------------------------
	.section	.text.triton_poi_fused__native_batch_norm_legit_no_training_convolution_relu_4,"ax",@progbits
	.align	128
        .global         triton_poi_fused__native_batch_norm_legit_no_training_convolution_relu_4
        .type           triton_poi_fused__native_batch_norm_legit_no_training_convolution_relu_4,@function
        .size           triton_poi_fused__native_batch_norm_legit_no_training_convolution_relu_4,(.L_x_1 - triton_poi_fused__native_batch_norm_legit_no_training_convolution_relu_4)
        .other          triton_poi_fused__native_batch_norm_legit_no_training_convolution_relu_4,@"STO_CUDA_ENTRY STV_DEFAULT"
triton_poi_fused__native_batch_norm_legit_no_training_convolution_relu_4:
.text.triton_poi_fused__native_batch_norm_legit_no_training_convolution_relu_4:
[----:B------:R-:W-:Y:S01]  /*0000*/  LDC R1, c[0x0][0x28] ;  /* 0x00000a00ff017b82 */ /* 0x000fe20000000800 */
[----:B------:R-:W1:Y:S01]  /*0010*/  S2R R0, SR_TID.X ;  /* 0x0000000000007919 */ /* 0x000e620000002100 */
[----:B------:R-:W-:-:S06]  /*0020*/  ULDC.64 UR4, c[0x0][0x208] ;  /* 0x0000820000047ab9 */ /* 0x000fcc0000000a00 */
[----:B------:R-:W2:Y:S01]  /*0030*/  LDC.64 R6, c[0x0][0x218] ;  /* 0x00008600ff067b82 */ /* 0x000ea20000000a00 */
[----:B------:R-:W3:Y:S07]  /*0040*/  S2R R5, SR_CTAID.X ;  /* 0x0000000000057919 */ /* 0x000eee0000002500 */
[----:B------:R-:W4:Y:S01]  /*0050*/  LDC.64 R20, c[0x0][0x210] ;  /* 0x00008400ff147b82 */ /* 0x000f220000000a00 */
[----:B-1----:R-:W-:Y:S02]  /*0060*/  SHF.L.U32 R0, R0, 0x2, RZ ;  /* 0x0000000200007819 */ /* 0x002fe400000006ff */
[----:B---3--:R-:W-:-:S02]  /*0070*/  SHF.R.S32.HI R3, RZ, 0x15, R5 ;  /* 0x00000015ff037819 */ /* 0x008fc40000011405 */
[----:B------:R-:W-:Y:S02]  /*0080*/  LOP3.LUT R0, R0, 0x1fc, RZ, 0xc0, !PT ;  /* 0x000001fc00007812 */ /* 0x000fe400078ec0ff */
[----:B------:R-:W-:Y:S02]  /*0090*/  SGXT R3, R3, 0x1 ;  /* 0x000000010303781a */ /* 0x000fe40000000200 */
[----:B------:R-:W-:Y:S02]  /*00a0*/  LEA R22, R5, R0, 0xa ;  /* 0x0000000005167211 */ /* 0x000fe400078e50ff */
[----:B------:R-:W1:Y:S02]  /*00b0*/  LDC.64 R4, c[0x0][0x228] ;  /* 0x00008a00ff047b82 */ /* 0x000e640000000a00 */
[----:B------:R-:W-:-:S04]  /*00c0*/  LEA.HI R3, R3, R22, RZ, 0x6 ;  /* 0x0000001603037211 */ /* 0x000fc800078f30ff */
[--C-:B------:R-:W-:Y:S02]  /*00d0*/  SHF.R.S32.HI R27, RZ, 0x6, R3.reuse ;  /* 0x00000006ff1b7819 */ /* 0x100fe40000011403 */
[----:B------:R-:W-:Y:S02]  /*00e0*/  SHF.R.S32.HI R0, RZ, 0x1f, R3 ;  /* 0x0000001fff007819 */ /* 0x000fe40000011403 */
[----:B------:R-:W-:Y:S02]  /*00f0*/  IADD3 R3, R3, 0x200, RZ ;  /* 0x0000020003037810 */ /* 0x000fe40007ffe0ff */
[----:B------:R-:W-:Y:S02]  /*0100*/  LEA.HI R2, R0, R27, RZ, 0x9 ;  /* 0x0000001b00027211 */ /* 0x000fe400078f48ff */
[--C-:B------:R-:W-:Y:S02]  /*0110*/  SHF.R.S32.HI R0, RZ, 0x6, R3.reuse ;  /* 0x00000006ff007819 */ /* 0x100fe40000011403 */
[----:B------:R-:W-:-:S02]  /*0120*/  SHF.R.S32.HI R3, RZ, 0x1f, R3 ;  /* 0x0000001fff037819 */ /* 0x000fc40000011403 */
[----:B------:R-:W-:Y:S02]  /*0130*/  LOP3.LUT R2, R2, 0xfffffe00, RZ, 0xc0, !PT ;  /* 0xfffffe0002027812 */ /* 0x000fe400078ec0ff */
[----:B------:R-:W-:Y:S02]  /*0140*/  LEA.HI R3, R3, R0, RZ, 0x9 ;  /* 0x0000000003037211 */ /* 0x000fe400078f48ff */
[----:B------:R-:W-:Y:S02]  /*0150*/  IADD3 R27, R27, -R2, RZ ;  /* 0x800000021b1b7210 */ /* 0x000fe40007ffe0ff */
[----:B------:R-:W-:-:S03]  /*0160*/  LOP3.LUT R3, R3, 0xfffffe00, RZ, 0xc0, !PT ;  /* 0xfffffe0003037812 */ /* 0x000fc600078ec0ff */
[----:B-1----:R-:W-:Y:S01]  /*0170*/  IMAD.WIDE R16, R27, 0x4, R4 ;  /* 0x000000041b107825 */ /* 0x002fe200078e0204 */
[----:B------:R-:W-:-:S05]  /*0180*/  IADD3 R3, R0, -R3, RZ ;  /* 0x8000000300037210 */ /* 0x000fca0007ffe0ff */
[----:B------:R-:W-:Y:S01]  /*0190*/  IMAD.WIDE R12, R3, 0x4, R4 ;  /* 0x00000004030c7825 */ /* 0x000fe200078e0204 */
[----:B------:R-:W3:Y:S01]  /*01a0*/  LDG.E.EL R16, desc[UR4][R16.64] ;  /* 0x0000000410107981 */ /* 0x000ee2000c2e1900 */
[----:B------:R-:W1:Y:S03]  /*01b0*/  LDC.64 R4, c[0x0][0x220] ;  /* 0x00008800ff047b82 */ /* 0x000e660000000a00 */
[----:B------:R-:W5:Y:S01]  /*01c0*/  LDG.E.EL R25, desc[UR4][R12.64] ;  /* 0x000000040c197981 */ /* 0x000f62000c2e1900 */
[----:B--2---:R-:W-:-:S04]  /*01d0*/  IMAD.WIDE R28, R27, 0x4, R6 ;  /* 0x000000041b1c7825 */ /* 0x004fc800078e0206 */
[----:B----4-:R-:W-:Y:S01]  /*01e0*/  IMAD.WIDE R20, R22, 0x4, R20 ;  /* 0x0000000416147825 */ /* 0x010fe200078e0214 */
[----:B------:R2:W4:Y:S03]  /*01f0*/  LDG.E.EL R23, desc[UR4][R28.64] ;  /* 0x000000041c177981 */ /* 0x000526000c2e1900 */
[----:B------:R-:W-:Y:S01]  /*0200*/  IMAD.WIDE R32, R3, 0x4, R6 ;  /* 0x0000000403207825 */ /* 0x000fe200078e0206 */
[----:B------:R-:W4:Y:S01]  /*0210*/  LDG.E.128 R8, desc[UR4][R20.64] ;  /* 0x0000000414087981 */ /* 0x000f22000c1e1d00 */
[----:B------:R-:W2:Y:S03]  /*0220*/  LDC.64 R6, c[0x0][0x230] ;  /* 0x00008c00ff067b82 */ /* 0x000ea60000000a00 */
[----:B------:R-:W4:Y:S04]  /*0230*/  LDG.E.EL R19, desc[UR4][R32.64] ;  /* 0x0000000420137981 */ /* 0x000f28000c2e1900 */
[----:B0-----:R-:W4:Y:S01]  /*0240*/  LDG.E.128 R12, desc[UR4][R20.64+0x800] ;  /* 0x00080004140c7981 */ /* 0x001f22000c1e1d00 */
[----:B-1----:R-:W-:-:S04]  /*0250*/  IMAD.WIDE R34, R27, 0x4, R4 ;  /* 0x000000041b227825 */ /* 0x002fc800078e0204 */
[----:B------:R-:W-:Y:S01]  /*0260*/  IMAD.WIDE R30, R3, 0x4, R4 ;  /* 0x00000004031e7825 */ /* 0x000fe200078e0204 */
[----:B------:R-:W4:Y:S01]  /*0270*/  LDG.E.EL R24, desc[UR4][R34.64] ;  /* 0x0000000422187981 */ /* 0x000f22000c2e1900 */
[----:B------:R-:W0:Y:S03]  /*0280*/  LDC.64 R4, c[0x0][0x238] ;  /* 0x00008e00ff047b82 */ /* 0x000e260000000a00 */
[----:B------:R-:W4:Y:S01]  /*0290*/  LDG.E.EL R18, desc[UR4][R30.64] ;  /* 0x000000041e127981 */ /* 0x000f22000c2e1900 */
[----:B--2---:R-:W-:-:S04]  /*02a0*/  IMAD.WIDE R28, R27, 0x4, R6 ;  /* 0x000000041b1c7825 */ /* 0x004fc800078e0206 */
[----:B------:R-:W-:Y:S01]  /*02b0*/  IMAD.WIDE R6, R3, 0x4, R6 ;  /* 0x0000000403067825 */ /* 0x000fe200078e0206 */
[----:B------:R-:W2:Y:S03]  /*02c0*/  LDG.E.EL R17, desc[UR4][R28.64] ;  /* 0x000000041c117981 */ /* 0x000ea6000c2e1900 */
[----:B0-----:R-:W-:-:S04]  /*02d0*/  IMAD.WIDE R26, R27, 0x4, R4 ;  /* 0x000000041b1a7825 */ /* 0x001fc800078e0204 */
[----:B------:R-:W-:Y:S01]  /*02e0*/  IMAD.WIDE R4, R3, 0x4, R4 ;  /* 0x0000000403047825 */ /* 0x000fe200078e0204 */
[----:B------:R-:W2:Y:S04]  /*02f0*/  LDG.E.EL R2, desc[UR4][R26.64] ;  /* 0x000000041a027981 */ /* 0x000ea8000c2e1900 */
[----:B------:R0:W2:Y:S04]  /*0300*/  LDG.E.EL R3, desc[UR4][R6.64] ;  /* 0x0000000406037981 */ /* 0x0000a8000c2e1900 */
[----:B------:R1:W2:Y:S01]  /*0310*/  LDG.E.EL R0, desc[UR4][R4.64] ;  /* 0x0000000404007981 */ /* 0x0002a2000c2e1900 */
[----:B0-----:R-:W-:Y:S01]  /*0320*/  HFMA2.MMA R7, -RZ, RZ, 1.625, 0 ;  /* 0x3e800000ff077435 */ /* 0x001fe200000001ff */
[----:B---3--:R-:W-:Y:S01]  /*0330*/  FADD R16, R16, 9.9999997473787516356e-06 ;  /* 0x3727c5ac10107421 */ /* 0x008fe20000000000 */
[----:B-----5:R-:W-:-:S03]  /*0340*/  FADD R25, R25, 9.9999997473787516356e-06 ;  /* 0x3727c5ac19197421 */ /* 0x020fc60000000000 */
[----:B------:R-:W0:Y:S08]  /*0350*/  MUFU.SQRT R30, R16 ;  /* 0x00000010001e7308 */ /* 0x000e300000002000 */
[----:B------:R-:W3:Y:S01]  /*0360*/  MUFU.SQRT R31, R25 ;  /* 0x00000019001f7308 */ /* 0x000ee20000002000 */
[C---:B0-----:R-:W-:Y:S02]  /*0370*/  FSETP.GT.AND P0, PT, R30.reuse, 8.50705917302346158658e+37, PT ;  /* 0x7e8000001e00780b */ /* 0x041fe40003f04000 */
[----:B------:R-:W-:-:S02]  /*0380*/  FSETP.GEU.AND P2, PT, R30, 1.175494350822287508e-38, PT ;  /* 0x008000001e00780b */ /* 0x000fc40003f4e000 */
[C---:B---3--:R-:W-:Y:S02]  /*0390*/  FSETP.GT.AND P1, PT, R31.reuse, 8.50705917302346158658e+37, PT ;  /* 0x7e8000001f00780b */ /* 0x048fe40003f24000 */
[----:B------:R-:W-:-:S07]  /*03a0*/  FSETP.GEU.AND P3, PT, R31, 1.175494350822287508e-38, PT ;  /* 0x008000001f00780b */ /* 0x000fce0003f6e000 */
[----:B------:R-:W-:-:S04]  /*03b0*/  @P0 FMUL R30, R30, 0.25 ;  /* 0x3e8000001e1e0820 */ /* 0x000fc80000400000 */
[----:B------:R-:W-:Y:S01]  /*03c0*/  @!P2 FMUL R30, R30, 16777216 ;  /* 0x4b8000001e1ea820 */ /* 0x000fe20000400000 */
[----:B------:R-:W-:-:S03]  /*03d0*/  @P1 FMUL R31, R31, 0.25 ;  /* 0x3e8000001f1f1820 */ /* 0x000fc60000400000 */
[----:B------:R-:W0:Y:S01]  /*03e0*/  MUFU.RCP R26, R30 ;  /* 0x0000001e001a7308 */ /* 0x000e220000001000 */
[----:B------:R-:W-:-:S07]  /*03f0*/  @!P3 FMUL R31, R31, 16777216 ;  /* 0x4b8000001f1fb820 */ /* 0x000fce0000400000 */
[----:B------:R3:W5:Y:S01]  /*0400*/  MUFU.RCP R16, R31 ;  /* 0x0000001f00107308 */ /* 0x0007620000001000 */
[C---:B-1----:R-:W-:Y:S02]  /*0410*/  FSEL R5, R7.reuse, 1, P0 ;  /* 0x3f80000007057808 */ /* 0x042fe40000000000 */
[----:B------:R-:W-:-:S03]  /*0420*/  FSEL R7, R7, 1, P1 ;  /* 0x3f80000007077808 */ /* 0x000fc60000800000 */
[----:B------:R-:W-:Y:S02]  /*0430*/  @!P2 FMUL R5, R5, 16777216 ;  /* 0x4b8000000505a820 */ /* 0x000fe40000400000 */
[----:B------:R-:W-:Y:S01]  /*0440*/  @!P3 FMUL R7, R7, 16777216 ;  /* 0x4b8000000707b820 */ /* 0x000fe20000400000 */
[--C-:B----4-:R-:W-:Y:S01]  /*0450*/  FADD R6, R10, R23.reuse ;  /* 0x000000170a067221 */ /* 0x110fe20000000000 */
[----:B0-----:R-:W-:Y:S01]  /*0460*/  FMUL R26, R26, R5 ;  /* 0x000000051a1a7220 */ /* 0x001fe20000400000 */
[C-C-:B------:R-:W-:Y:S01]  /*0470*/  FADD R5, R9.reuse, R23.reuse ;  /* 0x0000001709057221 */ /* 0x140fe20000000000 */
[----:B------:R-:W-:Y:S01]  /*0480*/  FSETP.GEU.AND P1, PT, R9, -R23, PT ;  /* 0x800000170900720b */ /* 0x000fe20003f2e000 */
[--C-:B------:R-:W-:Y:S01]  /*0490*/  FADD R4, R8, R23.reuse ;  /* 0x0000001708047221 */ /* 0x100fe20000000000 */
[----:B---3--:R-:W0:Y:S01]  /*04a0*/  LDC.64 R30, c[0x0][0x240] ;  /* 0x00009000ff1e7b82 */ /* 0x008e220000000a00 */
[----:B-----5:R-:W-:Y:S01]  /*04b0*/  FMUL R16, R16, R7 ;  /* 0x0000000710107220 */ /* 0x020fe20000400000 */
[----:B------:R-:W-:Y:S01]  /*04c0*/  FADD R7, R11, R23 ;  /* 0x000000170b077221 */ /* 0x000fe20000000000 */
[----:B------:R-:W-:-:S02]  /*04d0*/  FSETP.GEU.AND P2, PT, R10, -R23, PT ;  /* 0x800000170a00720b */ /* 0x000fc40003f4e000 */
[-C--:B------:R-:W-:Y:S02]  /*04e0*/  FSETP.GEU.AND P3, PT, R11, -R23.reuse, PT ;  /* 0x800000170b00720b */ /* 0x080fe40003f6e000 */
[----:B------:R-:W-:Y:S02]  /*04f0*/  FSETP.GEU.AND P0, PT, R8, -R23, PT ;  /* 0x800000170800720b */ /* 0x000fe40003f0e000 */
[----:B------:R-:W-:Y:S02]  /*0500*/  FSEL R23, R5, RZ, P1 ;  /* 0x000000ff05177208 */ /* 0x000fe40000800000 */
[----:B------:R-:W-:Y:S02]  /*0510*/  FSEL R11, R6, RZ, P2 ;  /* 0x000000ff060b7208 */ /* 0x000fe40001000000 */
[----:B------:R-:W-:Y:S01]  /*0520*/  FSEL R9, R7, RZ, P3 ;  /* 0x000000ff07097208 */ /* 0x000fe20001800000 */
[----:B------:R-:W-:Y:S01]  /*0530*/  FADD R23, -R24, R23 ;  /* 0x0000001718177221 */ /* 0x000fe20000000100 */
[----:B------:R-:W-:Y:S01]  /*0540*/  FSEL R25, R4, RZ, P0 ;  /* 0x000000ff04197208 */ /* 0x000fe20000000000 */
[----:B------:R-:W-:-:S02]  /*0550*/  FADD R11, -R24, R11 ;  /* 0x0000000b180b7221 */ /* 0x000fc40000000100 */
[C---:B------:R-:W-:Y:S01]  /*0560*/  FADD R9, -R24.reuse, R9 ;  /* 0x0000000918097221 */ /* 0x040fe20000000100 */
[-C--:B------:R-:W-:Y:S01]  /*0570*/  FMUL R27, R23, R26.reuse ;  /* 0x0000001a171b7220 */ /* 0x080fe20000400000 */
[----:B------:R-:W-:Y:S01]  /*0580*/  FADD R25, -R24, R25 ;  /* 0x0000001918197221 */ /* 0x000fe20000000100 */
[-C--:B------:R-:W-:Y:S01]  /*0590*/  FMUL R24, R11, R26.reuse ;  /* 0x0000001a0b187220 */ /* 0x080fe20000400000 */
[----:B------:R-:W-:Y:S01]  /*05a0*/  FMUL R23, R9, R26 ;  /* 0x0000001a09177220 */ /* 0x000fe20000400000 */
[--C-:B------:R-:W-:Y:S01]  /*05b0*/  FADD R8, R12, R19.reuse ;  /* 0x000000130c087221 */ /* 0x100fe20000000000 */
[--C-:B------:R-:W-:Y:S01]  /*05c0*/  FADD R10, R14, R19.reuse ;  /* 0x000000130e0a7221 */ /* 0x100fe20000000000 */
[--C-:B------:R-:W-:Y:S01]  /*05d0*/  FADD R9, R13, R19.reuse ;  /* 0x000000130d097221 */ /* 0x100fe20000000000 */
[----:B------:R-:W-:Y:S01]  /*05e0*/  FADD R11, R15, R19 ;  /* 0x000000130f0b7221 */ /* 0x000fe20000000000 */
[-C--:B------:R-:W-:Y:S02]  /*05f0*/  FSETP.GEU.AND P0, PT, R12, -R19.reuse, PT ;  /* 0x800000130c00720b */ /* 0x080fe40003f0e000 */
[----:B------:R-:W-:-:S02]  /*0600*/  FSETP.GEU.AND P2, PT, R14, -R19, PT ;  /* 0x800000130e00720b */ /* 0x000fc40003f4e000 */
[-C--:B------:R-:W-:Y:S02]  /*0610*/  FSETP.GEU.AND P1, PT, R13, -R19.reuse, PT ;  /* 0x800000130d00720b */ /* 0x080fe40003f2e000 */
[----:B------:R-:W-:Y:S02]  /*0620*/  FSETP.GEU.AND P3, PT, R15, -R19, PT ;  /* 0x800000130f00720b */ /* 0x000fe40003f6e000 */
[----:B------:R-:W-:Y:S02]  /*0630*/  FSEL R19, R8, RZ, P0 ;  /* 0x000000ff08137208 */ /* 0x000fe40000000000 */
[----:B------:R-:W-:Y:S02]  /*0640*/  FSEL R15, R10, RZ, P2 ;  /* 0x000000ff0a0f7208 */ /* 0x000fe40001000000 */
[----:B------:R-:W-:Y:S02]  /*0650*/  FSEL R13, R9, RZ, P1 ;  /* 0x000000ff090d7208 */ /* 0x000fe40000800000 */
[----:B------:R-:W-:Y:S01]  /*0660*/  FSEL R29, R11, RZ, P3 ;  /* 0x000000ff0b1d7208 */ /* 0x000fe20001800000 */
[C---:B------:R-:W-:Y:S01]  /*0670*/  FADD R19, -R18.reuse, R19 ;  /* 0x0000001312137221 */ /* 0x040fe20000000100 */
[C---:B------:R-:W-:Y:S01]  /*0680*/  FADD R15, -R18.reuse, R15 ;  /* 0x0000000f120f7221 */ /* 0x040fe20000000100 */
[----:B------:R-:W-:-:S02]  /*0690*/  FADD R13, -R18, R13 ;  /* 0x0000000d120d7221 */ /* 0x000fc40000000100 */
[----:B------:R-:W-:Y:S01]  /*06a0*/  FADD R29, -R18, R29 ;  /* 0x0000001d121d7221 */ /* 0x000fe20000000100 */
[----:B------:R-:W-:Y:S01]  /*06b0*/  FMUL R25, R25, R26 ;  /* 0x0000001a19197220 */ /* 0x000fe20000400000 */
[-C--:B------:R-:W-:Y:S01]  /*06c0*/  FMUL R19, R19, R16.reuse ;  /* 0x0000001013137220 */ /* 0x080fe20000400000 */
[-C--:B------:R-:W-:Y:S01]  /*06d0*/  FMUL R18, R15, R16.reuse ;  /* 0x000000100f127220 */ /* 0x080fe20000400000 */
[-C--:B------:R-:W-:Y:S01]  /*06e0*/  FMUL R26, R13, R16.reuse ;  /* 0x000000100d1a7220 */ /* 0x080fe20000400000 */
[----:B------:R-:W-:Y:S01]  /*06f0*/  FMUL R29, R29, R16 ;  /* 0x000000101d1d7220 */ /* 0x000fe20000400000 */
[C-C-:B--2---:R-:W-:Y:S01]  /*0700*/  FFMA R14, R17.reuse, R24, R2.reuse ;  /* 0x00000018110e7223 */ /* 0x144fe20000000002 */
[C-C-:B------:R-:W-:Y:S01]  /*0710*/  FFMA R13, R17.reuse, R27, R2.reuse ;  /* 0x0000001b110d7223 */ /* 0x140fe20000000002 */
[C-C-:B------:R-:W-:Y:S01]  /*0720*/  FFMA R12, R17.reuse, R25, R2.reuse ;  /* 0x00000019110c7223 */ /* 0x140fe20000000002 */
[----:B------:R-:W-:Y:S01]  /*0730*/  FFMA R15, R17, R23, R2 ;  /* 0x00000017110f7223 */ /* 0x000fe20000000002 */
[----:B------:R-:W-:Y:S01]  /*0740*/  FFMA R16, R3, R19, R0 ;  /* 0x0000001303107223 */ /* 0x000fe20000000000 */
[----:B0-----:R-:W-:-:S04]  /*0750*/  IMAD.WIDE R30, R22, 0x4, R30 ;  /* 0x00000004161e7825 */ /* 0x001fc800078e021e */
[C-C-:B------:R-:W-:Y:S01]  /*0760*/  FFMA R18, R3.reuse, R18, R0.reuse ;  /* 0x0000001203127223 */ /* 0x140fe20000000000 */
[C-C-:B------:R-:W-:Y:S01]  /*0770*/  FFMA R17, R3.reuse, R26, R0.reuse ;  /* 0x0000001a03117223 */ /* 0x140fe20000000000 */
[----:B------:R-:W-:Y:S01]  /*0780*/  FFMA R19, R3, R29, R0 ;  /* 0x0000001d03137223 */ /* 0x000fe20000000000 */
[----:B------:R-:W-:Y:S04]  /*0790*/  STG.E.128 desc[UR4][R20.64], R4 ;  /* 0x0000000414007986 */ /* 0x000fe8000c101d04 */
[----:B------:R-:W-:Y:S04]  /*07a0*/  STG.E.128 desc[UR4][R20.64+0x800], R8 ;  /* 0x0008000814007986 */ /* 0x000fe8000c101d04 */
[----:B------:R-:W-:Y:S04]  /*07b0*/  STG.E.128 desc[UR4][R30.64], R12 ;  /* 0x0000000c1e007986 */ /* 0x000fe8000c101d04 */
[----:B------:R-:W-:Y:S01]  /*07c0*/  STG.E.128 desc[UR4][R30.64+0x800], R16 ;  /* 0x000800101e007986 */ /* 0x000fe2000c101d04 */
[----:B------:R-:W-:Y:S05]  /*07d0*/  EXIT ;  /* 0x000000000000794d */ /* 0x000fea0003800000 */
.L_x_0:
[----:B------:R-:W-:-:S00]  /*07e0*/  BRA `(.L_x_0) ;  /* 0xfffffffc00fc7947 */ /* 0x000fc0000383ffff */
[----:B------:R-:W-:-:S00]  /*07f0*/  NOP ;  /* 0x0000000000007918 */ /* 0x000fc00000000000 */
        /* <DEDUP_REMOVED lines=8> */
.L_x_1:


//--------------------- .nv.global.init           --------------------------
	.section	.nv.global.init,"aw",@progbits
.nv.global.init:
	.type		_$_str,@object
	.size		_$_str,(_$_str_$_2 - _$_str)
_$_str:
        /*0000*/ 	.byte	0x5f, 0x5f, 0x43, 0x55, 0x44, 0x41, 0x5f, 0x46, 0x54, 0x5a, 0x00
	.type		_$_str_$_2,@object
	.size		_$_str_$_2,(.L_1 - _$_str_$_2)
_$_str_$_2:
        /*000b*/ 	.byte	0x5f, 0x5f, 0x43, 0x55, 0x44, 0x41, 0x5f, 0x50, 0x52, 0x45, 0x43, 0x5f, 0x53, 0x51, 0x52, 0x54
        /*001b*/ 	.byte	0x00
.L_1:


//--------------------- .nv.constant0.triton_poi_fused__native_batch_norm_legit_no_training_convolution_relu_4 --------------------------
	.section	.nv.constant0.triton_poi_fused__native_batch_norm_legit_no_training_convolution_relu_4,"a",@progbits
	.sectionflags	@""
	.align	4
.nv.constant0.triton_poi_fused__native_batch_norm_legit_no_training_convolution_relu_4:
	.zero		588
